	.headerflags	@"EF_CUDA_TEXMODE_UNIFIED EF_CUDA_64BIT_ADDRESS EF_CUDA_ACCELERATORS EF_CUDA_SM90 EF_CUDA_VIRTUAL_SM(EF_CUDA_SM90)"
	.elftype	@"ET_EXEC"


//--------------------- .nv.info                  --------------------------
	.section	.nv.info,"",@"SHT_CUDA_INFO"
	.align	4


	//----- nvinfo : EIATTR_REGCOUNT
	.align		4
        /*0000*/ 	.byte	0x04, 0x2f
        /*0002*/ 	.short	(.L_2 - .L_1)
	.align		4
.L_1:
        /*0004*/ 	.word	index@(triton_red_fused__to_copy_add_mean_mul_pow_rsqrt_9)
        /*0008*/ 	.word	0x00000020


	//----- nvinfo : EIATTR_MIN_STACK_SIZE
	.align		4
.L_2:
        /*000c*/ 	.byte	0x04, 0x12
        /*000e*/ 	.short	(.L_4 - .L_3)
	.align		4
.L_3:
        /*0010*/ 	.word	index@(triton_red_fused__to_copy_add_mean_mul_pow_rsqrt_9)
        /*0014*/ 	.word	0x00000000


	//----- nvinfo : EIATTR_FRAME_SIZE
	.align		4
.L_4:
        /*0018*/ 	.byte	0x04, 0x11
        /*001a*/ 	.short	(.L_6 - .L_5)
	.align		4
.L_5:
        /*001c*/ 	.word	index@(triton_red_fused__to_copy_add_mean_mul_pow_rsqrt_9)
        /*0020*/ 	.word	0x00000000


	//----- nvinfo : EIATTR_MIN_STACK_SIZE
	.align		4
.L_6:
        /*0024*/ 	.byte	0x04, 0x12
        /*0026*/ 	.short	(.L_8 - .L_7)
	.align		4
.L_7:
        /*0028*/ 	.word	index@(triton_red_fused__to_copy_add_mean_mul_pow_rsqrt_9)
        /*002c*/ 	.word	0x00000000
.L_8:


//--------------------- .nv.info.triton_red_fused__to_copy_add_mean_mul_pow_rsqrt_9 --------------------------
	.section	.nv.info.triton_red_fused__to_copy_add_mean_mul_pow_rsqrt_9,"",@"SHT_CUDA_INFO"
	.sectionflags	@""
	.align	4


	//----- nvinfo : EIATTR_CUDA_API_VERSION
	.align		4
        /*0000*/ 	.byte	0x04, 0x37
        /*0002*/ 	.short	(.L_10 - .L_9)
.L_9:
        /*0004*/ 	.word	0x0000007c


	//----- nvinfo : EIATTR_KPARAM_INFO
	.align		4
.L_10:
        /*0008*/ 	.byte	0x04, 0x17
        /*000a*/ 	.short	(.L_12 - .L_11)
.L_11:
        /*000c*/ 	.word	0x00000000
        /*0010*/ 	.short	0x0007
        /*0012*/ 	.short	0x0030
        /*0014*/ 	.byte	0x00, 0xf4, 0x21, 0x00


	//----- nvinfo : EIATTR_KPARAM_INFO
	.align		4
.L_12:
        /*0018*/ 	.byte	0x04, 0x17
        /*001a*/ 	.short	(.L_14 - .L_13)
.L_13:
        /*001c*/ 	.word	0x00000000
        /*0020*/ 	.short	0x0006
        /*0022*/ 	.short	0x002c
        /*0024*/ 	.byte	0x00, 0xf0, 0x11, 0x00


	//----- nvinfo : EIATTR_KPARAM_INFO
	.align		4
.L_14:
        /*0028*/ 	.byte	0x04, 0x17
        /*002a*/ 	.short	(.L_16 - .L_15)
.L_15:
        /*002c*/ 	.word	0x00000000
        /*0030*/ 	.short	0x0005
        /*0032*/ 	.short	0x0028
        /*0034*/ 	.byte	0x00, 0xf0, 0x11, 0x00


	//----- nvinfo : EIATTR_KPARAM_INFO
	.align		4
.L_16:
        /*0038*/ 	.byte	0x04, 0x17
        /*003a*/ 	.short	(.L_18 - .L_17)
.L_17:
        /*003c*/ 	.word	0x00000000
        /*0040*/ 	.short	0x0004
        /*0042*/ 	.short	0x0020
        /*0044*/ 	.byte	0x00, 0xf4, 0x21, 0x00


	//----- nvinfo : EIATTR_KPARAM_INFO
	.align		4
.L_18:
        /*0048*/ 	.byte	0x04, 0x17
        /*004a*/ 	.short	(.L_20 - .L_19)
.L_19:
        /*004c*/ 	.word	0x00000000
        /*0050*/ 	.short	0x0003
        /*0052*/ 	.short	0x0018
        /*0054*/ 	.byte	0x00, 0xf4, 0x21, 0x00


	//----- nvinfo : EIATTR_KPARAM_INFO
	.align		4
.L_20:
        /*0058*/ 	.byte	0x04, 0x17
        /*005a*/ 	.short	(.L_22 - .L_21)
.L_21:
        /*005c*/ 	.word	0x00000000
        /*0060*/ 	.short	0x0002
        /*0062*/ 	.short	0x0010
        /*0064*/ 	.byte	0x00, 0xf4, 0x21, 0x00


	//----- nvinfo : EIATTR_KPARAM_INFO
	.align		4
.L_22:
        /*0068*/ 	.byte	0x04, 0x17
        /*006a*/ 	.short	(.L_24 - .L_23)
.L_23:
        /*006c*/ 	.word	0x00000000
        /*0070*/ 	.short	0x0001
        /*0072*/ 	.short	0x0008
        /*0074*/ 	.byte	0x00, 0xf4, 0x21, 0x00


	//----- nvinfo : EIATTR_KPARAM_INFO
	.align		4
.L_24:
        /*0078*/ 	.byte	0x04, 0x17
        /*007a*/ 	.short	(.L_26 - .L_25)
.L_25:
        /*007c*/ 	.word	0x00000000
        /*0080*/ 	.short	0x0000
        /*0082*/ 	.short	0x0000
        /*0084*/ 	.byte	0x00, 0xf4, 0x21, 0x00


	//----- nvinfo : EIATTR_SPARSE_MMA_MASK
	.align		4
.L_26:
        /*0088*/ 	.byte	0x03, 0x50
        /*008a*/ 	.short	0x0000


	//----- nvinfo : EIATTR_MAXREG_COUNT
	.align		4
        /*008c*/ 	.byte	0x03, 0x1b
        /*008e*/ 	.short	0x00ff


	//----- nvinfo : EIATTR_COOP_GROUP_MASK_REGIDS
	.align		4
        /*0090*/ 	.byte	0x04, 0x29
        /*0092*/ 	.short	(.L_28 - .L_27)


	//   ....[0]....
.L_27:
        /*0094*/ 	.word	0xffffffff


	//   ....[1]....
        /*0098*/ 	.word	0xffffffff


	//----- nvinfo : EIATTR_COOP_GROUP_INSTR_OFFSETS
	.align		4
.L_28:
        /*009c*/ 	.byte	0x04, 0x28
        /*009e*/ 	.short	(.L_30 - .L_29)


	//   ....[0]....
.L_29:
        /*00a0*/ 	.word	0x00001460


	//   ....[1]....
        /*00a4*/ 	.word	0x000014e0


	//----- nvinfo : EIATTR_EXIT_INSTR_OFFSETS
	.align		4
.L_30:
        /*00a8*/ 	.byte	0x04, 0x1c
        /*00aa*/ 	.short	(.L_32 - .L_31)


	//   ....[0]....
.L_31:
        /*00ac*/ 	.word	0x000017b0


	//----- nvinfo : EIATTR_REQNTID
	.align		4
.L_32:
        /*00b0*/ 	.byte	0x04, 0x10
        /*00b2*/ 	.short	(.L_34 - .L_33)
.L_33:
        /*00b4*/ 	.word	0x00000040
        /*00b8*/ 	.word	0x00000001
        /*00bc*/ 	.word	0x00000001


	//----- nvinfo : EIATTR_CRS_STACK_SIZE
	.align		4
.L_34:
        /*00c0*/ 	.byte	0x04, 0x1e
        /*00c2*/ 	.short	(.L_36 - .L_35)
.L_35:
        /*00c4*/ 	.word	0x00000000


	//----- nvinfo : EIATTR_CBANK_PARAM_SIZE
	.align		4
.L_36:
        /*00c8*/ 	.byte	0x03, 0x19
        /*00ca*/ 	.short	0x0038


	//----- nvinfo : EIATTR_PARAM_CBANK
	.align		4
        /*00cc*/ 	.byte	0x04, 0x0a
        /*00ce*/ 	.short	(.L_38 - .L_37)
	.align		4
.L_37:
        /*00d0*/ 	.word	index@(.nv.constant0.triton_red_fused__to_copy_add_mean_mul_pow_rsqrt_9)
        /*00d4*/ 	.short	0x0210
        /*00d6*/ 	.short	0x0038


	//----- nvinfo : EIATTR_SW_WAR
	.align		4
.L_38:
        /*00d8*/ 	.byte	0x04, 0x36
        /*00da*/ 	.short	(.L_40 - .L_39)
.L_39:
        /*00dc*/ 	.word	0x00000008
.L_40:


//--------------------- .nv.callgraph             --------------------------
	.section	.nv.callgraph,"",@"SHT_CUDA_CALLGRAPH"
	.align	4
	.sectionentsize	8
	.align		4
        /*0000*/ 	.word	0x00000000
	.align		4
        /*0004*/ 	.word	0xffffffff
	.align		4
        /*0008*/ 	.word	0x00000000
	.align		4
        /*000c*/ 	.word	0xfffffffe
	.align		4
        /*0010*/ 	.word	0x00000000
	.align		4
        /*0014*/ 	.word	0xfffffffd
	.align		4
        /*0018*/ 	.word	0x00000000
	.align		4
        /*001c*/ 	.word	0xfffffffc


//--------------------- .nv.constant4             --------------------------
	.section	.nv.constant4,"a",@progbits
	.align	8
	.align		8
.nv.constant4:
        /*0000*/ 	.dword	_$_str


//--------------------- .text.triton_red_fused__to_copy_add_mean_mul_pow_rsqrt_9 --------------------------
	.section	.text.triton_red_fused__to_copy_add_mean_mul_pow_rsqrt_9,"ax",@progbits
	.sectionflags	@"SHF_BARRIERS=1"
	.align	128
        .global         triton_red_fused__to_copy_add_mean_mul_pow_rsqrt_9
        .type           triton_red_fused__to_copy_add_mean_mul_pow_rsqrt_9,@function
        .size           triton_red_fused__to_copy_add_mean_mul_pow_rsqrt_9,(.L_x_5 - triton_red_fused__to_copy_add_mean_mul_pow_rsqrt_9)
        .other          triton_red_fused__to_copy_add_mean_mul_pow_rsqrt_9,@"STO_CUDA_ENTRY STV_DEFAULT"
triton_red_fused__to_copy_add_mean_mul_pow_rsqrt_9:
.text.triton_red_fused__to_copy_add_mean_mul_pow_rsqrt_9:
[----:B------:R-:W0:Y:S02]  /*0000*/  LDC R1, c[0x0][0x28] ;  /* 0x00000a00ff017b82 */ /* 0x000e240000000800 */
[----:B------:R-:W1:Y:S01]  /*0010*/  S2R R0, SR_TID.X ;  /* 0x0000000000007919 */ /* 0x000e620000002100 */
[----:B------:R-:W-:Y:S01]  /*0020*/  ULDC UR8, c[0x0][0x238] ;  /* 0x00008e0000087ab9 */ /* 0x000fe20000000800 */
[----:B------:R-:W-:Y:S01]  /*0030*/  ULDC.64 UR6, c[0x0][0x208] ;  /* 0x0000820000067ab9 */ /* 0x000fe20000000a00 */
[----:B------:R-:W2:Y:S01]  /*0040*/  S2R R5, SR_CTAID.X ;  /* 0x0000000000057919 */ /* 0x000ea20000002500 */
[----:B-1----:R-:W-:Y:S02]  /*0050*/  SHF.R.U32.HI R2, RZ, 0x2, R0 ;  /* 0x00000002ff027819 */ /* 0x002fe40000011600 */
[----:B------:R-:W-:Y:S02]  /*0060*/  SHF.L.U32 R3, R0, 0x1, RZ ;  /* 0x0000000100037819 */ /* 0x000fe400000006ff */
[----:B--2---:R-:W-:Y:S02]  /*0070*/  SHF.L.U32 R5, R5, 0x4, RZ ;  /* 0x0000000405057819 */ /* 0x004fe400000006ff */
[----:B------:R-:W-:-:S02]  /*0080*/  SGXT.U32 R2, R2, 0x4 ;  /* 0x000000040202781a */ /* 0x000fc40000000000 */
[----:B------:R-:W-:Y:S02]  /*0090*/  LOP3.LUT R7, R3, 0x6, RZ, 0xc0, !PT ;  /* 0x0000000603077812 */ /* 0x000fe400078ec0ff */
[----:B------:R-:W-:Y:S02]  /*00a0*/  LOP3.LUT R4, R2, R5, RZ, 0xfc, !PT ;  /* 0x0000000502047212 */ /* 0x000fe400078efcff */
[----:B------:R-:W-:Y:S02]  /*00b0*/  LOP3.LUT R3, R0, 0xf, RZ, 0xc0, !PT ;  /* 0x0000000f00037812 */ /* 0x000fe400078ec0ff */
[C---:B------:R-:W-:Y:S02]  /*00c0*/  ISETP.GE.AND P1, PT, R4.reuse, UR8, PT ;  /* 0x0000000804007c0c */ /* 0x040fe4000bf26270 */
[----:B------:R-:W-:Y:S02]  /*00d0*/  LEA R4, R4, R7, 0xc ;  /* 0x0000000704047211 */ /* 0x000fe400078e60ff */
[----:B------:R-:W-:-:S09]  /*00e0*/  LOP3.LUT R5, R5, 0xf, R0, 0xf8, !PT ;  /* 0x0000000f05057812 */ /* 0x000fd200078ef800 */
[----:B------:R-:W-:Y:S05]  /*00f0*/  @!P1 BRA `(.L_x_0) ;  /* 0x0000000000089947 */ /* 0x000fea0003800000 */
[----:B------:R-:W-:Y:S01]  /*0100*/  HFMA2.MMA R7, -RZ, RZ, 0, 0 ;  /* 0x00000000ff077435 */ /* 0x000fe200000001ff */
[----:B------:R-:W-:Y:S10]  /*0110*/  BRA `(.L_x_1) ;  /* 0x0000001000cc7947 */ /* 0x000ff40003800000 */
.L_x_0:
[----:B------:R-:W1:Y:S08]  /*0120*/  LDC.64 R12, c[0x0][0x220] ;  /* 0x00008800ff0c7b82 */ /* 0x000e700000000a00 */
[----:B------:R-:W2:Y:S01]  /*0130*/  LDC.64 R14, c[0x0][0x210] ;  /* 0x00008400ff0e7b82 */ /* 0x000ea20000000a00 */
[----:B-1----:R-:W-:-:S06]  /*0140*/  IMAD.WIDE R10, R4, 0x2, R12 ;  /* 0x00000002040a7825 */ /* 0x002fcc00078e020c */
[----:B------:R-:W3:Y:S01]  /*0150*/  LDG.E.EF R10, desc[UR6][R10.64] ;  /* 0x000000060a0a7981 */ /* 0x000ee2000c0e1900 */
[----:B--2---:R-:W-:-:S05]  /*0160*/  IMAD.WIDE R8, R4, 0x2, R14 ;  /* 0x0000000204087825 */ /* 0x004fca00078e020e */
[----:B------:R-:W2:Y:S01]  /*0170*/  LDG.E.EF R6, desc[UR6][R8.64] ;  /* 0x0000000608067981 */ /* 0x000ea2000c0e1900 */
[----:B---3--:R-:W-:Y:S02]  /*0180*/  HADD2.F32 R16, -RZ, R10.H1_H1 ;  /* 0x3000000aff107230 */ /* 0x008fe40000004100 */
[----:B------:R-:W-:Y:S02]  /*0190*/  HADD2.F32 R7, -RZ, R10.H0_H0 ;  /* 0x2000000aff077230 */ /* 0x000fe40000004100 */
[----:B--2---:R-:W-:Y:S02]  /*01a0*/  HADD2.F32 R17, -RZ, R6.H1_H1 ;  /* 0x30000006ff117230 */ /* 0x004fe40000004100 */
[----:B------:R-:W-:-:S03]  /*01b0*/  HADD2.F32 R18, -RZ, R6.H0_H0 ;  /* 0x20000006ff127230 */ /* 0x000fc60000004100 */
[----:B------:R-:W-:Y:S01]  /*01c0*/  FADD R6, R16, R17 ;  /* 0x0000001110067221 */ /* 0x000fe20000000000 */
[----:B------:R-:W-:Y:S01]  /*01d0*/  IADD3 R17, R4, 0x8, RZ ;  /* 0x0000000804117810 */ /* 0x000fe20007ffe0ff */
[----:B------:R-:W-:-:S04]  /*01e0*/  FADD R7, R7, R18 ;  /* 0x0000001207077221 */ /* 0x000fc80000000000 */
[----:B------:R-:W-:Y:S01]  /*01f0*/  IMAD.WIDE R18, R17, 0x2, R12 ;  /* 0x0000000211127825 */ /* 0x000fe200078e020c */
[----:B------:R-:W-:-:S03]  /*0200*/  F2FP.F16.F32.PACK_AB R21, R6, R7 ;  /* 0x000000070615723e */ /* 0x000fc600000000ff */
[----:B------:R-:W-:Y:S02]  /*0210*/  IMAD.WIDE R16, R17, 0x2, R14 ;  /* 0x0000000211107825 */ /* 0x000fe400078e020e */
[----:B------:R1:W-:Y:S04]  /*0220*/  STG.E desc[UR6][R8.64], R21 ;  /* 0x0000001508007986 */ /* 0x0003e8000c101906 */
[----:B------:R-:W2:Y:S04]  /*0230*/  LDG.E.EF R10, desc[UR6][R16.64] ;  /* 0x00000006100a7981 */ /* 0x000ea8000c0e1900 */
[----:B------:R-:W3:Y:S01]  /*0240*/  LDG.E.EF R18, desc[UR6][R18.64] ;  /* 0x0000000612127981 */ /* 0x000ee2000c0e1900 */
[----:B------:R-:W-:Y:S01]  /*0250*/  FFMA R7, R7, R7, RZ ;  /* 0x0000000707077223 */ /* 0x000fe200000000ff */
[----:B------:R-:W-:Y:S01]  /*0260*/  FFMA R6, R6, R6, RZ ;  /* 0x0000000606067223 */ /* 0x000fe200000000ff */
[----:B--2---:R-:W-:-:S02]  /*0270*/  HADD2.F32 R23, -RZ, R10.H1_H1 ;  /* 0x3000000aff177230 */ /* 0x004fc40000004100 */
[----:B------:R-:W-:Y:S02]  /*0280*/  HADD2.F32 R10, -RZ, R10.H0_H0 ;  /* 0x2000000aff0a7230 */ /* 0x000fe40000004100 */
[----:B---3--:R-:W-:Y:S02]  /*0290*/  HADD2.F32 R11, -RZ, R18.H0_H0 ;  /* 0x20000012ff0b7230 */ /* 0x008fe40000004100 */
[----:B------:R-:W-:-:S03]  /*02a0*/  HADD2.F32 R20, -RZ, R18.H1_H1 ;  /* 0x30000012ff147230 */ /* 0x000fc60000004100 */
[----:B------:R-:W-:Y:S02]  /*02b0*/  FADD R10, R11, R10 ;  /* 0x0000000a0b0a7221 */ /* 0x000fe40000000000 */
[----:B------:R-:W-:-:S05]  /*02c0*/  FADD R23, R20, R23 ;  /* 0x0000001714177221 */ /* 0x000fca0000000000 */
[----:B------:R-:W-:-:S05]  /*02d0*/  F2FP.F16.F32.PACK_AB R25, R23, R10 ;  /* 0x0000000a1719723e */ /* 0x000fca00000000ff */
[----:B------:R1:W-:Y:S01]  /*02e0*/  STG.E desc[UR6][R16.64], R25 ;  /* 0x0000001910007986 */ /* 0x0003e2000c101906 */
[----:B------:R-:W-:Y:S01]  /*02f0*/  FFMA R7, R10, R10, R7 ;  /* 0x0000000a0a077223 */ /* 0x000fe20000000007 */
[----:B------:R-:W-:Y:S01]  /*0300*/  FFMA R11, R23, R23, R6 ;  /* 0x00000017170b7223 */ /* 0x000fe20000000006 */
[----:B------:R-:W-:-:S07]  /*0310*/  MOV R10, 0x8 ;  /* 0x00000008000a7802 */ /* 0x000fce0000000f00 */
.L_x_2:
[----:B-1----:R-:W-:-:S04]  /*0320*/  IADD3 R9, R10, 0x8, RZ ;  /* 0x000000080a097810 */ /* 0x002fc80007ffe0ff */
[----:B------:R-:W-:-:S05]  /*0330*/  LOP3.LUT R19, R4, R9, RZ, 0xfc, !PT ;  /* 0x0000000904137212 */ /* 0x000fca00078efcff */
[----:B------:R-:W-:-:S04]  /*0340*/  IMAD.WIDE R8, R19, 0x2, R12 ;  /* 0x0000000213087825 */ /* 0x000fc800078e020c */
[----:B------:R-:W-:Y:S02]  /*0350*/  IMAD.WIDE R18, R19, 0x2, R14 ;  /* 0x0000000213127825 */ /* 0x000fe400078e020e */
[----:B------:R-:W2:Y:S04]  /*0360*/  LDG.E.EF R8, desc[UR6][R8.64] ;  /* 0x0000000608087981 */ /* 0x000ea8000c0e1900 */
[----:B------:R-:W3:Y:S01]  /*0370*/  LDG.E.EF R6, desc[UR6][R18.64] ;  /* 0x0000000612067981 */ /* 0x000ee2000c0e1900 */
[----:B------:R-:W-:Y:S01]  /*0380*/  IADD3 R23, R10, 0x10, RZ ;  /* 0x000000100a177810 */ /* 0x000fe20007ffe0ff */
[----:B--2---:R-:W-:Y:S02]  /*0390*/  HADD2.F32 R16, -RZ, R8.H1_H1 ;  /* 0x30000008ff107230 */ /* 0x004fe40000004100 */
[----:B------:R-:W-:-:S02]  /*03a0*/  HADD2.F32 R22, -RZ, R8.H0_H0 ;  /* 0x20000008ff167230 */ /* 0x000fc40000004100 */
[----:B---3--:R-:W-:Y:S02]  /*03b0*/  HADD2.F32 R21, -RZ, R6.H1_H1 ;  /* 0x30000006ff157230 */ /* 0x008fe40000004100 */
[----:B------:R-:W-:-:S03]  /*03c0*/  HADD2.F32 R17, -RZ, R6.H0_H0 ;  /* 0x20000006ff117230 */ /* 0x000fc60000004100 */
[----:B------:R-:W-:Y:S01]  /*03d0*/  FADD R6, R16, R21 ;  /* 0x0000001510067221 */ /* 0x000fe20000000000 */
[----:B------:R-:W-:Y:S01]  /*03e0*/  LOP3.LUT R21, R4, R23, RZ, 0xfc, !PT ;  /* 0x0000001704157212 */ /* 0x000fe200078efcff */
[----:B------:R-:W-:-:S04]  /*03f0*/  FADD R22, R22, R17 ;  /* 0x0000001116167221 */ /* 0x000fc80000000000 */
[----:B------:R-:W-:Y:S01]  /*0400*/  IMAD.WIDE R16, R21, 0x2, R12 ;  /* 0x0000000215107825 */ /* 0x000fe200078e020c */
[----:B------:R-:W-:-:S03]  /*0410*/  F2FP.F16.F32.PACK_AB R23, R6, R22 ;  /* 0x000000160617723e */ /* 0x000fc600000000ff */
[----:B------:R-:W-:Y:S02]  /*0420*/  IMAD.WIDE R20, R21, 0x2, R14 ;  /* 0x0000000215147825 */ /* 0x000fe400078e020e */
[----:B------:R1:W-:Y:S04]  /*0430*/  STG.E desc[UR6][R18.64], R23 ;  /* 0x0000001712007986 */ /* 0x0003e8000c101906 */
[----:B------:R-:W2:Y:S04]  /*0440*/  LDG.E.EF R16, desc[UR6][R16.64] ;  /* 0x0000000610107981 */ /* 0x000ea8000c0e1900 */
[----:B------:R-:W3:Y:S01]  /*0450*/  LDG.E.EF R8, desc[UR6][R20.64] ;  /* 0x0000000614087981 */ /* 0x000ee2000c0e1900 */
[----:B------:R-:W-:-:S04]  /*0460*/  IADD3 R27, R10, 0x18, RZ ;  /* 0x000000180a1b7810 */ /* 0x000fc80007ffe0ff */
[----:B------:R-:W-:-:S05]  /*0470*/  LOP3.LUT R27, R4, R27, RZ, 0xfc, !PT ;  /* 0x0000001b041b7212 */ /* 0x000fca00078efcff */
[----:B-1----:R-:W-:-:S04]  /*0480*/  IMAD.WIDE R18, R27, 0x2, R14 ;  /* 0x000000021b127825 */ /* 0x002fc800078e020e */
[----:B--2---:R-:W-:Y:S02]  /*0490*/  HADD2.F32 R24, -RZ, R16.H0_H0 ;  /* 0x20000010ff187230 */ /* 0x004fe40000004100 */
[----:B------:R-:W-:Y:S02]  /*04a0*/  HADD2.F32 R9, -RZ, R16.H1_H1 ;  /* 0x30000010ff097230 */ /* 0x000fe40000004100 */
[----:B---3--:R-:W-:Y:S02]  /*04b0*/  HADD2.F32 R26, -RZ, R8.H1_H1 ;  /* 0x30000008ff1a7230 */ /* 0x008fe40000004100 */
[----:B------:R-:W-:Y:S02]  /*04c0*/  HADD2.F32 R25, -RZ, R8.H0_H0 ;  /* 0x20000008ff197230 */ /* 0x000fe40000004100 */
[----:B------:R-:W-:-:S04]  /*04d0*/  IMAD.WIDE R16, R27, 0x2, R12 ;  /* 0x000000021b107825 */ /* 0x000fc800078e020c */
[----:B------:R-:W-:Y:S01]  /*04e0*/  FADD R9, R9, R26 ;  /* 0x0000001a09097221 */ /* 0x000fe20000000000 */
[----:B------:R-:W-:-:S05]  /*04f0*/  FADD R8, R24, R25 ;  /* 0x0000001918087221 */ /* 0x000fca0000000000 */
[----:B------:R-:W-:-:S05]  /*0500*/  F2FP.F16.F32.PACK_AB R25, R9, R8 ;  /* 0x000000080919723e */ /* 0x000fca00000000ff */
[----:B------:R1:W-:Y:S04]  /*0510*/  STG.E desc[UR6][R20.64], R25 ;  /* 0x0000001914007986 */ /* 0x0003e8000c101906 */
[----:B------:R-:W2:Y:S04]  /*0520*/  LDG.E.EF R16, desc[UR6][R16.64] ;  /* 0x0000000610107981 */ /* 0x000ea8000c0e1900 */
[----:B------:R-:W3:Y:S01]  /*0530*/  LDG.E.EF R23, desc[UR6][R18.64] ;  /* 0x0000000612177981 */ /* 0x000ee2000c0e1900 */
[----:B------:R-:W-:Y:S01]  /*0540*/  IADD3 R28, R10, 0x20, RZ ;  /* 0x000000200a1c7810 */ /* 0x000fe20007ffe0ff */
[----:B--2---:R-:W-:-:S02]  /*0550*/  HADD2.F32 R26, -RZ, R16.H1_H1 ;  /* 0x30000010ff1a7230 */ /* 0x004fc40000004100 */
[----:B------:R-:W-:Y:S02]  /*0560*/  HADD2.F32 R24, -RZ, R16.H0_H0 ;  /* 0x20000010ff187230 */ /* 0x000fe40000004100 */
[----:B---3--:R-:W-:Y:S02]  /*0570*/  HADD2.F32 R29, -RZ, R23.H1_H1 ;  /* 0x30000017ff1d7230 */ /* 0x008fe40000004100 */
[----:B------:R-:W-:-:S03]  /*0580*/  HADD2.F32 R27, -RZ, R23.H0_H0 ;  /* 0x20000017ff1b7230 */ /* 0x000fc60000004100 */
[----:B------:R-:W-:Y:S01]  /*0590*/  FADD R23, R26, R29 ;  /* 0x0000001d1a177221 */ /* 0x000fe20000000000 */
[----:B------:R-:W-:Y:S01]  /*05a0*/  LOP3.LUT R29, R4, R28, RZ, 0xfc, !PT ;  /* 0x0000001c041d7212 */ /* 0x000fe200078efcff */
[----:B------:R-:W-:-:S04]  /*05b0*/  FADD R24, R24, R27 ;  /* 0x0000001b18187221 */ /* 0x000fc80000000000 */
[----:B------:R-:W-:Y:S01]  /*05c0*/  IMAD.WIDE R16, R29, 0x2, R12 ;  /* 0x000000021d107825 */ /* 0x000fe200078e020c */
[----:B------:R-:W-:-:S03]  /*05d0*/  F2FP.F16.F32.PACK_AB R27, R23, R24 ;  /* 0x00000018171b723e */ /* 0x000fc600000000ff */
[----:B-1----:R-:W-:Y:S02]  /*05e0*/  IMAD.WIDE R20, R29, 0x2, R14 ;  /* 0x000000021d147825 */ /* 0x002fe400078e020e */
[----:B------:R1:W-:Y:S04]  /*05f0*/  STG.E desc[UR6][R18.64], R27 ;  /* 0x0000001b12007986 */ /* 0x0003e8000c101906 */
[----:B------:R-:W2:Y:S04]  /*0600*/  LDG.E.EF R16, desc[UR6][R16.64] ;  /* 0x0000000610107981 */ /* 0x000ea8000c0e1900 */
[----:B------:R-:W3:Y:S01]  /*0610*/  LDG.E.EF R25, desc[UR6][R20.64] ;  /* 0x0000000614197981 */ /* 0x000ee2000c0e1900 */
[----:B--2---:R-:W-:-:S02]  /*0620*/  HADD2.F32 R28, -RZ, R16.H1_H1 ;  /* 0x30000010ff1c7230 */ /* 0x004fc40000004100 */
[----:B------:R-:W-:Y:S02]  /*0630*/  HADD2.F32 R26, -RZ, R16.H0_H0 ;  /* 0x20000010ff1a7230 */ /* 0x000fe40000004100 */
[----:B---3--:R-:W-:Y:S02]  /*0640*/  HADD2.F32 R17, -RZ, R25.H1_H1 ;  /* 0x30000019ff117230 */ /* 0x008fe40000004100 */
[----:B------:R-:W-:-:S03]  /*0650*/  HADD2.F32 R29, -RZ, R25.H0_H0 ;  /* 0x20000019ff1d7230 */ /* 0x000fc60000004100 */
[----:B------:R-:W-:Y:S01]  /*0660*/  FADD R25, R28, R17 ;  /* 0x000000111c197221 */ /* 0x000fe20000000000 */
[----:B------:R-:W-:Y:S01]  /*0670*/  IADD3 R28, R10, 0x28, RZ ;  /* 0x000000280a1c7810 */ /* 0x000fe20007ffe0ff */
[----:B------:R-:W-:-:S03]  /*0680*/  FADD R26, R26, R29 ;  /* 0x0000001d1a1a7221 */ /* 0x000fc60000000000 */
[----:B-1----:R-:W-:Y:S02]  /*0690*/  LOP3.LUT R19, R4, R28, RZ, 0xfc, !PT ;  /* 0x0000001c04137212 */ /* 0x002fe400078efcff */
[----:B------:R-:W-:-:S03]  /*06a0*/  F2FP.F16.F32.PACK_AB R29, R25, R26 ;  /* 0x0000001a191d723e */ /* 0x000fc600000000ff */
[C---:B------:R-:W-:Y:S02]  /*06b0*/  IMAD.WIDE R16, R19.reuse, 0x2, R12 ;  /* 0x0000000213107825 */ /* 0x040fe400078e020c */
[----:B------:R1:W-:Y:S02]  /*06c0*/  STG.E desc[UR6][R20.64], R29 ;  /* 0x0000001d14007986 */ /* 0x0003e4000c101906 */
[----:B------:R-:W-:Y:S02]  /*06d0*/  IMAD.WIDE R18, R19, 0x2, R14 ;  /* 0x0000000213127825 */ /* 0x000fe400078e020e */
[----:B------:R-:W2:Y:S04]  /*06e0*/  LDG.E.EF R16, desc[UR6][R16.64] ;  /* 0x0000000610107981 */ /* 0x000ea8000c0e1900 */
[----:B------:R-:W3:Y:S01]  /*06f0*/  LDG.E.EF R27, desc[UR6][R18.64] ;  /* 0x00000006121b7981 */ /* 0x000ee2000c0e1900 */
[----:B-1----:R-:W-:-:S04]  /*0700*/  IADD3 R21, R10, 0x30, RZ ;  /* 0x000000300a157810 */ /* 0x002fc80007ffe0ff */
[----:B------:R-:W-:Y:S01]  /*0710*/  LOP3.LUT R29, R4, R21, RZ, 0xfc, !PT ;  /* 0x00000015041d7212 */ /* 0x000fe200078efcff */
[----:B--2---:R-:W-:Y:S02]  /*0720*/  HADD2.F32 R17, -RZ, R16.H0_H0 ;  /* 0x20000010ff117230 */ /* 0x004fe40000004100 */
[----:B------:R-:W-:Y:S02]  /*0730*/  HADD2.F32 R28, -RZ, R16.H1_H1 ;  /* 0x30000010ff1c7230 */ /* 0x000fe40000004100 */
[----:B---3--:R-:W-:Y:S02]  /*0740*/  HADD2.F32 R16, -RZ, R27.H1_H1 ;  /* 0x3000001bff107230 */ /* 0x008fe40000004100 */
[----:B------:R-:W-:-:S03]  /*0750*/  HADD2.F32 R27, -RZ, R27.H0_H0 ;  /* 0x2000001bff1b7230 */ /* 0x000fc60000004100 */
[----:B------:R-:W-:Y:S02]  /*0760*/  FADD R28, R28, R16 ;  /* 0x000000101c1c7221 */ /* 0x000fe40000000000 */
[----:B------:R-:W-:Y:S01]  /*0770*/  FADD R27, R17, R27 ;  /* 0x0000001b111b7221 */ /* 0x000fe20000000000 */
[----:B------:R-:W-:-:S04]  /*0780*/  IMAD.WIDE R16, R29, 0x2, R12 ;  /* 0x000000021d107825 */ /* 0x000fc800078e020c */
[----:B------:R-:W-:-:S05]  /*0790*/  F2FP.F16.F32.PACK_AB R21, R28, R27 ;  /* 0x0000001b1c15723e */ /* 0x000fca00000000ff */
[----:B------:R1:W-:Y:S04]  /*07a0*/  STG.E desc[UR6][R18.64], R21 ;  /* 0x0000001512007986 */ /* 0x0003e8000c101906 */
[----:B------:R-:W2:Y:S01]  /*07b0*/  LDG.E.EF R17, desc[UR6][R16.64] ;  /* 0x0000000610117981 */ /* 0x000ea2000c0e1900 */
[----:B-1----:R-:W-:-:S05]  /*07c0*/  IMAD.WIDE R20, R29, 0x2, R14 ;  /* 0x000000021d147825 */ /* 0x002fca00078e020e */
[----:B------:R-:W3:Y:S01]  /*07d0*/  LDG.E.EF R16, desc[UR6][R20.64] ;  /* 0x0000000614107981 */ /* 0x000ee2000c0e1900 */
[----:B------:R-:W-:Y:S01]  /*07e0*/  FFMA R29, R22, R22, R7 ;  /* 0x00000016161d7223 */ /* 0x000fe20000000007 */
[----:B------:R-:W-:Y:S01]  /*07f0*/  FFMA R22, R6, R6, R11 ;  /* 0x0000000606167223 */ /* 0x000fe2000000000b */
[----:B--2---:R-:W-:Y:S02]  /*0800*/  HADD2.F32 R6, -RZ, R17.H0_H0 ;  /* 0x20000011ff067230 */ /* 0x004fe40000004100 */
[----:B------:R-:W-:Y:S02]  /*0810*/  HADD2.F32 R11, -RZ, R17.H1_H1 ;  /* 0x30000011ff0b7230 */ /* 0x000fe40000004100 */
[----:B---3--:R-:W-:Y:S02]  /*0820*/  HADD2.F32 R7, -RZ, R16.H0_H0 ;  /* 0x20000010ff077230 */ /* 0x008fe40000004100 */
[----:B------:R-:W-:-:S03]  /*0830*/  HADD2.F32 R17, -RZ, R16.H1_H1 ;  /* 0x30000010ff117230 */ /* 0x000fc60000004100 */
[----:B------:R-:W-:Y:S01]  /*0840*/  FADD R18, R6, R7 ;  /* 0x0000000706127221 */ /* 0x000fe20000000000 */
[----:B------:R-:W-:Y:S01]  /*0850*/  IADD3 R7, R10, 0x38, RZ ;  /* 0x000000380a077810 */ /* 0x000fe20007ffe0ff */
[----:B------:R-:W-:-:S03]  /*0860*/  FADD R11, R11, R17 ;  /* 0x000000110b0b7221 */ /* 0x000fc60000000000 */
[----:B------:R-:W-:Y:S02]  /*0870*/  LOP3.LUT R19, R4, R7, RZ, 0xfc, !PT ;  /* 0x0000000704137212 */ /* 0x000fe400078efcff */
[----:B------:R-:W-:-:S03]  /*0880*/  F2FP.F16.F32.PACK_AB R7, R11, R18 ;  /* 0x000000120b07723e */ /* 0x000fc600000000ff */
[C---:B------:R-:W-:Y:S02]  /*0890*/  IMAD.WIDE R16, R19.reuse, 0x2, R12 ;  /* 0x0000000213107825 */ /* 0x040fe400078e020c */
        /* <DEDUP_REMOVED lines=8> */
[----:B---3--:R-:W-:Y:S02]  /*0920*/  HADD2.F32 R16, -RZ, R19.H1_H1 ;  /* 0x30000013ff107230 */ /* 0x008fe40000004100 */
[----:B------:R-:W-:-:S03]  /*0930*/  HADD2.F32 R19, -RZ, R19.H0_H0 ;  /* 0x20000013ff137230 */ /* 0x000fc60000004100 */
        /* <DEDUP_REMOVED lines=12> */
[----:B------:R-:W-:Y:S01]  /*0a00*/  IADD3 R7, R10, 0x48, RZ ;  /* 0x000000480a077810 */ /* 0x000fe20007ffe0ff */
[----:B--2---:R-:W-:Y:S02]  /*0a10*/  HADD2.F32 R23, -RZ, R16.H0_H0 ;  /* 0x20000010ff177230 */ /* 0x004fe40000004100 */
[----:B------:R-:W-:Y:S02]  /*0a20*/  HADD2.F32 R22, -RZ, R16.H1_H1 ;  /* 0x30000010ff167230 */ /* 0x000fe40000004100 */
[----:B---3--:R-:W-:Y:S02]  /*0a30*/  HADD2.F32 R17, -RZ, R21.H1_H1 ;  /* 0x30000015ff117230 */ /* 0x008fe40000004100 */
[----:B------:R-:W-:-:S03]  /*0a40*/  HADD2.F32 R21, -RZ, R21.H0_H0 ;  /* 0x20000015ff157230 */ /* 0x000fc60000004100 */
[----:B------:R-:W-:Y:S02]  /*0a50*/  FADD R22, R22, R17 ;  /* 0x0000001116167221 */ /* 0x000fe40000000000 */
[----:B------:R-:W-:Y:S01]  /*0a60*/  FADD R21, R23, R21 ;  /* 0x0000001517157221 */ /* 0x000fe20000000000 */
[----:B------:R-:W-:-:S04]  /*0a70*/  LOP3.LUT R23, R4, R7, RZ, 0xfc, !PT ;  /* 0x0000000704177212 */ /* 0x000fc800078efcff */
[----:B------:R-:W-:Y:S01]  /*0a80*/  F2FP.F16.F32.PACK_AB R7, R22, R21 ;  /* 0x000000151607723e */ /* 0x000fe200000000ff */
[----:B------:R-:W-:-:S04]  /*0a90*/  IMAD.WIDE R16, R23, 0x2, R12 ;  /* 0x0000000217107825 */ /* 0x000fc800078e020c */
        /* <DEDUP_REMOVED lines=22> */
[----:B------:R-:W-:-:S04]  /*0c00*/  IADD3 R7, R10, 0x58, RZ ;  /* 0x000000580a077810 */ /* 0x000fc80007ffe0ff */
        /* <DEDUP_REMOVED lines=90> */
[----:B------:R2:W3:Y:S01]  /*11b0*/  LDG.E.EF R16, desc[UR6][R16.64] ;  /* 0x0000000610107981 */ /* 0x0004e2000c0e1900 */
[----:B-1----:R-:W-:-:S05]  /*11c0*/  IMAD.WIDE R8, R29, 0x2, R14 ;  /* 0x000000021d087825 */ /* 0x002fca00078e020e */
[----:B------:R-:W4:Y:S01]  /*11d0*/  LDG.E.EF R29, desc[UR6][R8.64] ;  /* 0x00000006081d7981 */ /* 0x000f22000c0e1900 */
[----:B------:R-:W-:Y:S01]  /*11e0*/  FFMA R27, R18, R18, R27 ;  /* 0x00000012121b7223 */ /* 0x000fe2000000001b */
[----:B------:R-:W-:Y:S01]  /*11f0*/  FFMA R28, R11, R11, R28 ;  /* 0x0000000b0b1c7223 */ /* 0x000fe2000000001c */
[----:B------:R-:W-:-:S04]  /*1200*/  IADD3 R10, R10, 0x88, RZ ;  /* 0x000000880a0a7810 */ /* 0x000fc80007ffe0ff */
[----:B--2---:R-:W-:-:S05]  /*1210*/  LOP3.LUT R17, R4, R10, RZ, 0xfc, !PT ;  /* 0x0000000a04117212 */ /* 0x004fca00078efcff */
[----:B------:R-:W-:-:S04]  /*1220*/  IMAD.WIDE R6, R17, 0x2, R12 ;  /* 0x0000000211067825 */ /* 0x000fc800078e020c */
[----:B---3--:R-:W-:Y:S02]  /*1230*/  HADD2.F32 R18, -RZ, R16.H0_H0 ;  /* 0x20000010ff127230 */ /* 0x008fe40000004100 */
[----:B------:R-:W-:Y:S02]  /*1240*/  HADD2.F32 R11, -RZ, R16.H1_H1 ;  /* 0x30000010ff0b7230 */ /* 0x000fe40000004100 */
[----:B----4-:R-:W-:Y:S02]  /*1250*/  HADD2.F32 R16, -RZ, R29.H1_H1 ;  /* 0x3000001dff107230 */ /* 0x010fe40000004100 */
[----:B------:R-:W-:-:S03]  /*1260*/  HADD2.F32 R29, -RZ, R29.H0_H0 ;  /* 0x2000001dff1d7230 */ /* 0x000fc60000004100 */
[----:B------:R-:W-:Y:S02]  /*1270*/  FADD R11, R11, R16 ;  /* 0x000000100b0b7221 */ /* 0x000fe40000000000 */
[----:B------:R-:W-:-:S05]  /*1280*/  FADD R18, R18, R29 ;  /* 0x0000001d12127221 */ /* 0x000fca0000000000 */
[----:B------:R-:W-:-:S05]  /*1290*/  F2FP.F16.F32.PACK_AB R16, R11, R18 ;  /* 0x000000120b10723e */ /* 0x000fca00000000ff */
[----:B------:R1:W-:Y:S04]  /*12a0*/  STG.E desc[UR6][R8.64], R16 ;  /* 0x0000001008007986 */ /* 0x0003e8000c101906 */
[----:B------:R-:W2:Y:S01]  /*12b0*/  LDG.E.EF R6, desc[UR6][R6.64] ;  /* 0x0000000606067981 */ /* 0x000ea2000c0e1900 */
[----:B-1----:R-:W-:-:S05]  /*12c0*/  IMAD.WIDE R16, R17, 0x2, R14 ;  /* 0x0000000211107825 */ /* 0x002fca00078e020e */
[----:B------:R-:W3:Y:S01]  /*12d0*/  LDG.E.EF R29, desc[UR6][R16.64] ;  /* 0x00000006101d7981 */ /* 0x000ee2000c0e1900 */
[----:B------:R-:W-:Y:S01]  /*12e0*/  FFMA R20, R20, R20, R27 ;  /* 0x0000001414147223 */ /* 0x000fe2000000001b */
[----:B------:R-:W-:Y:S01]  /*12f0*/  FFMA R19, R19, R19, R28 ;  /* 0x0000001313137223 */ /* 0x000fe2000000001c */
[----:B------:R-:W-:Y:S02]  /*1300*/  ISETP.GE.U32.AND P0, PT, R10, 0xff8, PT ;  /* 0x00000ff80a00780c */ /* 0x000fe40003f06070 */
[----:B------:R-:W-:Y:S01]  /*1310*/  FFMA R21, R21, R21, R20 ;  /* 0x0000001515157223 */ /* 0x000fe20000000014 */
[----:B------:R-:W-:-:S03]  /*1320*/  FFMA R22, R22, R22, R19 ;  /* 0x0000001616167223 */ /* 0x000fc60000000013 */
[----:B------:R-:W-:Y:S01]  /*1330*/  FFMA R21, R24, R24, R21 ;  /* 0x0000001818157223 */ /* 0x000fe20000000015 */
[----:B------:R-:W-:-:S03]  /*1340*/  FFMA R22, R23, R23, R22 ;  /* 0x0000001717167223 */ /* 0x000fc60000000016 */
[----:B------:R-:W-:Y:S01]  /*1350*/  FFMA R21, R26, R26, R21 ;  /* 0x0000001a1a157223 */ /* 0x000fe20000000015 */
[----:B------:R-:W-:-:S03]  /*1360*/  FFMA R22, R25, R25, R22 ;  /* 0x0000001919167223 */ /* 0x000fc60000000016 */
[----:B------:R-:W-:Y:S01]  /*1370*/  FFMA R18, R18, R18, R21 ;  /* 0x0000001212127223 */ /* 0x000fe20000000015 */
[----:B------:R-:W-:Y:S01]  /*1380*/  FFMA R11, R11, R11, R22 ;  /* 0x0000000b0b0b7223 */ /* 0x000fe20000000016 */
[----:B--2---:R-:W-:Y:S02]  /*1390*/  HADD2.F32 R27, -RZ, R6.H0_H0 ;  /* 0x20000006ff1b7230 */ /* 0x004fe40000004100 */
[----:B------:R-:W-:Y:S02]  /*13a0*/  HADD2.F32 R28, -RZ, R6.H1_H1 ;  /* 0x30000006ff1c7230 */ /* 0x000fe40000004100 */
[----:B---3--:R-:W-:Y:S02]  /*13b0*/  HADD2.F32 R7, -RZ, R29.H1_H1 ;  /* 0x3000001dff077230 */ /* 0x008fe40000004100 */
[----:B------:R-:W-:-:S03]  /*13c0*/  HADD2.F32 R29, -RZ, R29.H0_H0 ;  /* 0x2000001dff1d7230 */ /* 0x000fc60000004100 */
[----:B------:R-:W-:Y:S02]  /*13d0*/  FADD R8, R28, R7 ;  /* 0x000000071c087221 */ /* 0x000fe40000000000 */
[----:B------:R-:W-:-:S05]  /*13e0*/  FADD R9, R27, R29 ;  /* 0x0000001d1b097221 */ /* 0x000fca0000000000 */
[----:B------:R-:W-:-:S05]  /*13f0*/  F2FP.F16.F32.PACK_AB R27, R8, R9 ;  /* 0x00000009081b723e */ /* 0x000fca00000000ff */
[----:B------:R1:W-:Y:S01]  /*1400*/  STG.E desc[UR6][R16.64], R27 ;  /* 0x0000001b10007986 */ /* 0x0003e2000c101906 */
[----:B------:R-:W-:Y:S01]  /*1410*/  FFMA R7, R9, R9, R18 ;  /* 0x0000000909077223 */ /* 0x000fe20000000012 */
[----:B------:R-:W-:Y:S01]  /*1420*/  FFMA R11, R8, R8, R11 ;  /* 0x00000008080b7223 */ /* 0x000fe2000000000b */
[----:B------:R-:W-:Y:S06]  /*1430*/  @!P0 BRA `(.L_x_2) ;  /* 0xffffffec00b88947 */ /* 0x000fec000383ffff */
[----:B------:R-:W-:-:S07]  /*1440*/  FADD R7, R7, R11 ;  /* 0x0000000b07077221 */ /* 0x000fce0000000000 */
.L_x_1:
[----:B------:R-:W-:Y:S05]  /*1450*/  WARPSYNC.ALL ;  /* 0x0000000000007948 */ /* 0x000fea0003800000 */
[----:B------:R-:W2:Y:S01]  /*1460*/  SHFL.BFLY PT, R6, R7, 0x2, 0x1f ;  /* 0x0c401f0007067f89 */ /* 0x000ea200000e0000 */
[----:B------:R-:W3:Y:S01]  /*1470*/  S2UR UR5, SR_CgaCtaId ;  /* 0x00000000000579c3 */ /* 0x000ee20000008800 */
[----:B-1----:R-:W-:Y:S02]  /*1480*/  MOV R17, 0x39800000 ;  /* 0x3980000000117802 */ /* 0x002fe40000000f00 */
[----:B------:R-:W-:Y:S02]  /*1490*/  LOP3.LUT P0, RZ, R0, 0x30, RZ, 0xc0, !PT ;  /* 0x0000003000ff7812 */ /* 0x000fe4000780c0ff */
[----:B------:R-:W-:-:S02]  /*14a0*/  MOV R16, 0xffffffff ;  /* 0xffffffff00107802 */ /* 0x000fc40000000f00 */
[----:B------:R-:W-:Y:S01]  /*14b0*/  ISETP.LT.AND P0, PT, R5, UR8, !P0 ;  /* 0x0000000805007c0c */ /* 0x000fe2000c701270 */
[----:B------:R-:W1:Y:S01]  /*14c0*/  LDC.64 R10, c[0x0][0x218] ;  /* 0x00008600ff0a7b82 */ /* 0x000e620000000a00 */
[----:B--2---:R-:W-:-:S05]  /*14d0*/  FADD R6, R6, R7 ;  /* 0x0000000706067221 */ /* 0x004fca0000000000 */
[----:B------:R-:W2:Y:S01]  /*14e0*/  SHFL.BFLY PT, R9, R6, 0x1, 0x1f ;  /* 0x0c201f0006097f89 */ /* 0x000ea200000e0000 */
[----:B------:R-:W-:Y:S02]  /*14f0*/  UMOV UR4, 0x400 ;  /* 0x0000040000047882 */ /* 0x000fe40000000000 */
[----:B---3--:R-:W-:Y:S01]  /*1500*/  UPRMT UR4, UR5, 0x654, UR4 ;  /* 0x0000065405047896 */ /* 0x008fe20008000004 */
[----:B-1----:R-:W-:Y:S01]  /*1510*/  IMAD.WIDE R10, R5, 0x4, R10 ;  /* 0x00000004050a7825 */ /* 0x002fe200078e020a */
[----:B------:R-:W-:-:S04]  /*1520*/  LOP3.LUT R5, R0, 0x3, RZ, 0xc0, !PT ;  /* 0x0000000300057812 */ /* 0x000fc800078ec0ff */
[----:B------:R-:W-:Y:S02]  /*1530*/  LEA R13, R2, UR4, 0x2 ;  /* 0x00000004020d7c11 */ /* 0x000fe4000f8e10ff */
[----:B------:R-:W-:Y:S02]  /*1540*/  LEA R14, R3, UR4, 0x2 ;  /* 0x00000004030e7c11 */ /* 0x000fe4000f8e10ff */
[----:B------:R-:W1:Y:S01]  /*1550*/  LDC.64 R2, c[0x0][0x210] ;  /* 0x00008400ff027b82 */ /* 0x000e620000000a00 */
[----:B--2---:R-:W-:-:S07]  /*1560*/  FADD R12, R6, R9 ;  /* 0x00000009060c7221 */ /* 0x004fce0000000000 */
[----:B------:R-:W2:Y:S01]  /*1570*/  LDC.64 R8, c[0x0][0x228] ;  /* 0x00008a00ff087b82 */ /* 0x000ea20000000a00 */
[-C--:B------:R-:W-:Y:S01]  /*1580*/  FFMA R0, R12, R17.reuse, 9.9999997473787516356e-06 ;  /* 0x3727c5ac0c007423 */ /* 0x080fe20000000011 */
[----:B------:R-:W-:Y:S06]  /*1590*/  STS [R13], R12 ;  /* 0x0000000c0d007388 */ /* 0x000fec0000000800 */
[----:B------:R-:W-:Y:S08]  /*15a0*/  BAR.SYNC.DEFER_BLOCKING 0x0 ;  /* 0x0000000000007b1d */ /* 0x000ff00000010000 */
[----:B------:R-:W1:Y:S01]  /*15b0*/  LDC.64 R6, c[0x0][0x230] ;  /* 0x00008c00ff067b82 */ /* 0x000e620000000a00 */
[----:B------:R-:W-:Y:S01]  /*15c0*/  MUFU.RSQ R0, R0 ;  /* 0x0000000000007308 */ /* 0x000fe20000001400 */
[----:B--2---:R-:W-:Y:S01]  /*15d0*/  IMAD.WIDE.U32 R8, R5, 0x4, R8 ;  /* 0x0000000405087825 */ /* 0x004fe200078e0008 */
[----:B------:R-:W2:Y:S03]  /*15e0*/  LDS R14, [R14] ;  /* 0x000000000e0e7984 */ /* 0x000ea60000000800 */
[----:B--2---:R-:W-:Y:S01]  /*15f0*/  FFMA R15, R14, R17, 9.9999997473787516356e-06 ;  /* 0x3727c5ac0e0f7423 */ /* 0x004fe20000000011 */
[----:B------:R-:W-:-:S05]  /*1600*/  MOV R17, 0xfffffff8 ;  /* 0xfffffff800117802 */ /* 0x000fca0000000f00 */
[----:B------:R-:W2:Y:S01]  /*1610*/  MUFU.RSQ R15, R15 ;  /* 0x0000000f000f7308 */ /* 0x000ea20000001400 */
[----:B------:R-:W-:Y:S06]  /*1620*/  BAR.SYNC.DEFER_BLOCKING 0x0 ;  /* 0x0000000000007b1d */ /* 0x000fec0000010000 */
[----:B-12---:R2:W-:Y:S02]  /*1630*/  @P0 STG.E desc[UR6][R10.64], R15 ;  /* 0x0000000f0a000986 */ /* 0x0065e4000c101906 */
.L_x_3:
[----:B------:R-:W-:Y:S01]  /*1640*/  IADD3 R17, P0, R17, 0x8, RZ ;  /* 0x0000000811117810 */ /* 0x000fe20007f1e0ff */
[----:B-1----:R-:W-:Y:S01]  /*1650*/  HFMA2.MMA R5, -RZ, RZ, 0, 0 ;  /* 0x00000000ff057435 */ /* 0x002fe200000001ff */
[----:B------:R-:W3:Y:S02]  /*1660*/  LDG.E.EL R12, desc[UR6][R8.64] ;  /* 0x00000006080c7981 */ /* 0x000ee4000c2e1900 */
[----:B------:R-:W-:-:S05]  /*1670*/  LOP3.LUT R19, R4, R17, RZ, 0xfc, !PT ;  /* 0x0000001104137212 */ /* 0x000fca00078efcff */
[----:B--2---:R-:W-:-:S05]  /*1680*/  IMAD.WIDE R10, R19, 0x2, R2 ;  /* 0x00000002130a7825 */ /* 0x004fca00078e0202 */
[----:B------:R1:W2:Y:S01]  /*1690*/  @!P1 LDG.E.EF R5, desc[UR6][R10.64] ;  /* 0x000000060a059981 */ /* 0x0002a2000c0e1900 */
[----:B------:R-:W-:Y:S02]  /*16a0*/  IADD3.X R16, RZ, R16, RZ, P0, !PT ;  /* 0x00000010ff107210 */ /* 0x000fe400007fe4ff */
[----:B------:R-:W-:Y:S01]  /*16b0*/  ISETP.GE.U32.AND P0, PT, R17, 0xff8, PT ;  /* 0x00000ff81100780c */ /* 0x000fe20003f06070 */
[----:B-1----:R-:W-:-:S03]  /*16c0*/  IMAD.WIDE R10, R19, 0x2, R6 ;  /* 0x00000002130a7825 */ /* 0x002fc600078e0206 */
[----:B------:R-:W-:Y:S02]  /*16d0*/  ISETP.GE.U32.AND.EX P0, PT, R16, RZ, PT, P0 ;  /* 0x000000ff1000720c */ /* 0x000fe40003f06100 */
[----:B------:R-:W-:-:S04]  /*16e0*/  IADD3 R8, P2, R8, 0x10, RZ ;  /* 0x0000001008087810 */ /* 0x000fc80007f5e0ff */
[----:B------:R-:W-:Y:S01]  /*16f0*/  IADD3.X R9, RZ, R9, RZ, P2, !PT ;  /* 0x00000009ff097210 */ /* 0x000fe200017fe4ff */
[----:B--2---:R-:W-:Y:S02]  /*1700*/  HADD2.F32 R13, -RZ, R5.H0_H0 ;  /* 0x20000005ff0d7230 */ /* 0x004fe40000004100 */
[----:B------:R-:W-:Y:S02]  /*1710*/  HADD2.F32 R15, -RZ, R5.H1_H1 ;  /* 0x30000005ff0f7230 */ /* 0x000fe40000004100 */
[----:B---3--:R-:W-:Y:S02]  /*1720*/  HADD2.F32 R5, -RZ, R12.H1_H1 ;  /* 0x3000000cff057230 */ /* 0x008fe40000004100 */
[C---:B------:R-:W-:Y:S01]  /*1730*/  FMUL R13, R0.reuse, R13 ;  /* 0x0000000d000d7220 */ /* 0x040fe20000400000 */
[----:B------:R-:W-:Y:S02]  /*1740*/  HADD2.F32 R12, -RZ, R12.H0_H0 ;  /* 0x2000000cff0c7230 */ /* 0x000fe40000004100 */
[----:B------:R-:W-:-:S03]  /*1750*/  FMUL R14, R0, R15 ;  /* 0x0000000f000e7220 */ /* 0x000fc60000400000 */
[----:B------:R-:W-:Y:S01]  /*1760*/  FMUL R12, R12, R13 ;  /* 0x0000000d0c0c7220 */ /* 0x000fe20000400000 */
[----:B------:R-:W-:-:S05]  /*1770*/  FMUL R5, R5, R14 ;  /* 0x0000000e05057220 */ /* 0x000fca0000400000 */
[----:B------:R-:W-:-:S05]  /*1780*/  F2FP.F16.F32.PACK_AB R5, R5, R12 ;  /* 0x0000000c0505723e */ /* 0x000fca00000000ff */
[----:B------:R1:W-:Y:S01]  /*1790*/  @!P1 STG.E desc[UR6][R10.64], R5 ;  /* 0x000000050a009986 */ /* 0x0003e2000c101906 */
[----:B------:R-:W-:Y:S05]  /*17a0*/  @!P0 BRA `(.L_x_3) ;  /* 0xfffffffc00a48947 */ /* 0x000fea000383ffff */
[----:B------:R-:W-:Y:S05]  /*17b0*/  EXIT ;  /* 0x000000000000794d */ /* 0x000fea0003800000 */
.L_x_4:
[----:B------:R-:W-:-:S00]  /*17c0*/  BRA `(.L_x_4) ;  /* 0xfffffffc00fc7947 */ /* 0x000fc0000383ffff */
[----:B------:R-:W-:-:S00]  /*17d0*/  NOP ;  /* 0x0000000000007918 */ /* 0x000fc00000000000 */
        /* <DEDUP_REMOVED lines=10> */
.L_x_5:


//--------------------- .nv.global.init           --------------------------
	.section	.nv.global.init,"aw",@progbits
.nv.global.init:
	.type		_$_str,@object
	.size		_$_str,(.L_0 - _$_str)
_$_str:
        /*0000*/ 	.byte	0x5f, 0x5f, 0x43, 0x55, 0x44, 0x41, 0x5f, 0x46, 0x54, 0x5a, 0x00
.L_0:


//--------------------- .nv.shared.triton_red_fused__to_copy_add_mean_mul_pow_rsqrt_9 --------------------------
	.section	.nv.shared.triton_red_fused__to_copy_add_mean_mul_pow_rsqrt_9,"aw",@nobits
	.sectionflags	@""
	.align	16
	.zero		1024


//--------------------- .nv.constant0.triton_red_fused__to_copy_add_mean_mul_pow_rsqrt_9 --------------------------
	.section	.nv.constant0.triton_red_fused__to_copy_add_mean_mul_pow_rsqrt_9,"a",@progbits
	.sectionflags	@""
	.align	4
.nv.constant0.triton_red_fused__to_copy_add_mean_mul_pow_rsqrt_9:
	.zero		584
